.version 4.1
.target sm_52
.entry bench(.param .u64 I){
    .reg .b64   ptr;
    .reg .b16   r16i<1>;
    ld.param.u64 ptr, [I];
    cvta.to.global.u64  ptr, ptr;
    ldu.global.b16 r16i0, [ptr+0];
    st.shared.cg.u16 [ptr], r16i0;
}


// ===== COMPILED SASS (sm_100) =====

	.target	sm_100

	.elftype	@"ET_EXEC"


//--------------------- .note.nv.tkinfo           --------------------------
	.section	.note.nv.tkinfo,"",@"SHT_NOTE"
	.sectionflags	@"SHF_NOTE_NV_TKINFO"
	.tkinfo
        /*0018*/ 	.word	0x00000002
        /*0030*/ 	.string	""
        /*0030*/ 	.string	"ptxas"
        /*0030*/ 	.string	"Cuda compilation tools, release 13.0, V13.0.88"
        /*0030*/ 	.string	"Build cuda_13.0.r13.0/compiler.36424714_0"
        /*0030*/ 	.string	"-arch sm_100 "



//--------------------- .note.nv.cuinfo           --------------------------
	.section	.note.nv.cuinfo,"",@"SHT_NOTE"
	.sectionflags	@"SHF_NOTE_NV_CUINFO"
        /*0018*/ 	.short	0x0002
        /*001a*/ 	.short	0x0034
        /*001c*/ 	.short	0x0082
	.zero		2


//--------------------- .nv.info                  --------------------------
	.section	.nv.info,"",@"SHT_CUDA_INFO"
	.align	4


	//----- nvinfo : EIATTR_REGCOUNT
	.align		4
        /*0000*/ 	.byte	0x04, 0x2f
        /*0002*/ 	.short	(.L_1 - .L_0)
	.align		4
.L_0:
        /*0004*/ 	.word	index@(bench)
        /*0008*/ 	.word	0x00000006


	//----- nvinfo : EIATTR_FRAME_SIZE
	.align		4
.L_1:
        /*000c*/ 	.byte	0x04, 0x11
        /*000e*/ 	.short	(.L_3 - .L_2)
	.align		4
.L_2:
        /*0010*/ 	.word	index@(bench)
        /*0014*/ 	.word	0x00000000


	//----- nvinfo : EIATTR_MIN_STACK_SIZE
	.align		4
.L_3:
        /*0018*/ 	.byte	0x04, 0x12
        /*001a*/ 	.short	(.L_5 - .L_4)
	.align		4
.L_4:
        /*001c*/ 	.word	index@(bench)
        /*0020*/ 	.word	0x00000000
.L_5:


//--------------------- .nv.compat                --------------------------
	.section	.nv.compat,"",@"SHT_CUDA_COMPAT_INFO"
	.align	4
        /*0000*/ 	.byte	0x02, 0x09, 0x00, 0x00, 0x02, 0x02, 0x01, 0x00, 0x02, 0x05, 0x05, 0x00, 0x03, 0x07, 0x01, 0x01
        /*0010*/ 	.byte	0x02, 0x03, 0x00, 0x00, 0x02, 0x06, 0x01, 0x00, 0x04, 0x0b, 0x08, 0x00, 0x09, 0x00, 0x00, 0x00
        /*0020*/ 	.byte	0x00, 0x00, 0x00, 0x00


//--------------------- .nv.info.bench            --------------------------
	.section	.nv.info.bench,"",@"SHT_CUDA_INFO"
	.sectionflags	@""
	.align	4


	//----- nvinfo : EIATTR_CUDA_API_VERSION
	.align		4
        /*0000*/ 	.byte	0x04, 0x37
        /*0002*/ 	.short	(.L_7 - .L_6)
.L_6:
        /*0004*/ 	.word	0x00000082


	//----- nvinfo : EIATTR_KPARAM_INFO
	.align		4
.L_7:
        /*0008*/ 	.byte	0x04, 0x17
        /*000a*/ 	.short	(.L_9 - .L_8)
.L_8:
        /*000c*/ 	.word	0x00000000
        /*0010*/ 	.short	0x0000
        /*0012*/ 	.short	0x0000
        /*0014*/ 	.byte	0x00, 0xf0, 0x21, 0x00


	//----- nvinfo : EIATTR_SPARSE_MMA_MASK
	.align		4
.L_9:
        /*0018*/ 	.byte	0x03, 0x50
        /*001a*/ 	.short	0x0000


	//----- nvinfo : EIATTR_MAXREG_COUNT
	.align		4
        /*001c*/ 	.byte	0x03, 0x1b
        /*001e*/ 	.short	0x00ff


	//----- nvinfo : EIATTR_MERCURY_ISA_VERSION
	.align		4
        /*0020*/ 	.byte	0x03, 0x5f
        /*0022*/ 	.short	0x0101


	//----- nvinfo : EIATTR_VRC_CTA_INIT_COUNT
	.align		4
        /*0024*/ 	.byte	0x02, 0x4a
	.zero		1
	.zero		1


	//----- nvinfo : EIATTR_EXIT_INSTR_OFFSETS
	.align		4
        /*0028*/ 	.byte	0x04, 0x1c
        /*002a*/ 	.short	(.L_11 - .L_10)


	//   ....[0]....
.L_10:
        /*002c*/ 	.word	0x00000060


	//----- nvinfo : EIATTR_CBANK_PARAM_SIZE
	.align		4
.L_11:
        /*0030*/ 	.byte	0x03, 0x19
        /*0032*/ 	.short	0x0008


	//----- nvinfo : EIATTR_PARAM_CBANK
	.align		4
        /*0034*/ 	.byte	0x04, 0x0a
        /*0036*/ 	.short	(.L_13 - .L_12)
	.align		4
.L_12:
        /*0038*/ 	.word	index@(.nv.constant0.bench)
        /*003c*/ 	.short	0x0380
        /*003e*/ 	.short	0x0008


	//----- nvinfo : EIATTR_SW_WAR
	.align		4
.L_13:
        /*0040*/ 	.byte	0x04, 0x36
        /*0042*/ 	.short	(.L_15 - .L_14)
.L_14:
        /*0044*/ 	.word	0x00000008
.L_15:


//--------------------- .nv.callgraph             --------------------------
	.section	.nv.callgraph,"",@"SHT_CUDA_CALLGRAPH"
	.align	4
	.sectionentsize	8
	.align		4
        /*0000*/ 	.word	0x00000000
	.align		4
        /*0004*/ 	.word	0xffffffff
	.align		4
        /*0008*/ 	.word	0x00000000
	.align		4
        /*000c*/ 	.word	0xfffffffe
	.align		4
        /*0010*/ 	.word	0x00000000
	.align		4
        /*0014*/ 	.word	0xfffffffd
	.align		4
        /*0018*/ 	.word	0x00000000
	.align		4
        /*001c*/ 	.word	0xfffffffc


//--------------------- .text.bench               --------------------------
	.section	.text.bench,"ax",@progbits
	.align	128
.text.bench:
        .type           bench,@function
        .size           bench,(.L_x_1 - bench)
        .other          bench,@"STO_CUDA_ENTRY STV_DEFAULT"
bench:
[----:B------:R-:W-:Y:S08]  /*0000*/  LDC R1, c[0x0][0x37c] ;  /* 0x0000df00ff017b82 */ /* 0x000ff00000000800 */
[----:B------:R-:W0:Y:S01]  /*0010*/  LDC.64 R2, c[0x0][0x380] ;  /* 0x0000e000ff027b82 */ /* 0x000e220000000a00 */
[----:B------:R-:W0:Y:S02]  /*0020*/  LDCU.64 UR4, c[0x0][0x358] ;  /* 0x00006b00ff0477ac */ /* 0x000e240008000a00 */
[----:B0-----:R-:W2:Y:S01]  /*0030*/  LDG.E.U16 R2, desc[UR4][R2.64] ;  /* 0x0000000402027981 */ /* 0x001ea2000c1e1500 */
[----:B------:R-:W2:Y:S03]  /*0040*/  LDCU UR4, c[0x0][0x380] ;  /* 0x00007000ff0477ac */ /* 0x000ea60008000800 */
[----:B--2---:R-:W-:Y:S01]  /*0050*/  STS.U16 [UR4], R2 ;  /* 0x00000002ff007988 */ /* 0x004fe20008000404 */
[----:B------:R-:W-:Y:S05]  /*0060*/  EXIT ;  /* 0x000000000000794d */ /* 0x000fea0003800000 */
.L_x_0:
[----:B------:R-:W-:-:S00]  /*0070*/  BRA `(.L_x_0) ;  /* 0xfffffffc00fc7947 */ /* 0x000fc0000383ffff */
[----:B------:R-:W-:-:S00]  /*0080*/  NOP ;  /* 0x0000000000007918 */ /* 0x000fc00000000000 */
[----:B------:R-:W-:-:S00]  /*0090*/  NOP ;  /* 0x0000000000007918 */ /* 0x000fc00000000000 */
[----:B------:R-:W-:-:S00]  /*00a0*/  NOP ;  /* 0x0000000000007918 */ /* 0x000fc00000000000 */
[----:B------:R-:W-:-:S00]  /*00b0*/  NOP ;  /* 0x0000000000007918 */ /* 0x000fc00000000000 */
[----:B------:R-:W-:-:S00]  /*00c0*/  NOP ;  /* 0x0000000000007918 */ /* 0x000fc00000000000 */
[----:B------:R-:W-:-:S00]  /*00d0*/  NOP ;  /* 0x0000000000007918 */ /* 0x000fc00000000000 */
[----:B------:R-:W-:-:S00]  /*00e0*/  NOP ;  /* 0x0000000000007918 */ /* 0x000fc00000000000 */
[----:B------:R-:W-:-:S00]  /*00f0*/  NOP ;  /* 0x0000000000007918 */ /* 0x000fc00000000000 */
.L_x_1:


//--------------------- .nv.shared.reserved.0     --------------------------
	.section	.nv.shared.reserved.0,"aw",@nobits
	.weak		__nv_reservedSMEM_offset_0_alias
	.size		__nv_reservedSMEM_offset_0_alias, 0, 64
	.other		__nv_reservedSMEM_offset_0_alias,@"STO_CUDA_RESERVED_SHARED STV_DEFAULT"
__nv_reservedSMEM_offset_0_alias:
	.zero		0
	.zero		64


//--------------------- .nv.constant0.bench       --------------------------
	.section	.nv.constant0.bench,"a",@progbits
	.sectionflags	@""
	.align	4
.nv.constant0.bench:
	.zero		904


//--------------------- SYMBOLS --------------------------

	.type		.nv.reservedSmem.offset0,@object
	.size		.nv.reservedSmem.offset0,0x4
